//
// Generated by NVIDIA NVVM Compiler
//
// Compiler Build ID: CL-36424714
// Cuda compilation tools, release 13.0, V13.0.88
// Based on NVVM 20.0.0
//

.version 9.0
.target sm_100
.address_size 64

	// .globl	_Z3oddPii

.visible .entry _Z3oddPii(
	.param .u64 .ptr .align 1 _Z3oddPii_param_0,
	.param .u32 _Z3oddPii_param_1
)
{
	.reg .pred 	%p<6>;
	.reg .b32 	%r<12>;
	.reg .b64 	%rd<5>;

	ld.param.u64 	%rd2, [_Z3oddPii_param_0];
	ld.param.u32 	%r4, [_Z3oddPii_param_1];
	mov.u32 	%r6, %ntid.x;
	mov.u32 	%r7, %ctaid.x;
	mov.u32 	%r8, %tid.x;
	mad.lo.s32 	%r9, %r6, %r7, %r8;
	and.b32  	%r10, %r9, 1;
	setp.eq.b32 	%p1, %r10, 1;
	not.pred 	%p2, %p1;
	add.s32 	%r11, %r4, -1;
	setp.ge.s32 	%p3, %r9, %r11;
	or.pred  	%p4, %p2, %p3;
	@%p4 bra 	$L__BB0_3;
	cvta.to.global.u64 	%rd3, %rd2;
	mul.wide.s32 	%rd4, %r9, 4;
	add.s64 	%rd1, %rd3, %rd4;
	ld.global.u32 	%r2, [%rd1];
	ld.global.u32 	%r3, [%rd1+4];
	setp.ge.s32 	%p5, %r2, %r3;
	@%p5 bra 	$L__BB0_3;
	st.global.u32 	[%rd1], %r3;
	st.global.u32 	[%rd1+4], %r2;
$L__BB0_3:
	ret;

}
	// .globl	_Z4evenPii
.visible .entry _Z4evenPii(
	.param .u64 .ptr .align 1 _Z4evenPii_param_0,
	.param .u32 _Z4evenPii_param_1
)
{
	.reg .pred 	%p<5>;
	.reg .b32 	%r<12>;
	.reg .b64 	%rd<5>;

	ld.param.u64 	%rd2, [_Z4evenPii_param_0];
	ld.param.u32 	%r4, [_Z4evenPii_param_1];
	mov.u32 	%r6, %ntid.x;
	mov.u32 	%r7, %ctaid.x;
	mov.u32 	%r8, %tid.x;
	mad.lo.s32 	%r9, %r6, %r7, %r8;
	and.b32  	%r10, %r9, 1;
	setp.eq.b32 	%p1, %r10, 1;
	add.s32 	%r11, %r4, -1;
	setp.ge.s32 	%p2, %r9, %r11;
	or.pred  	%p3, %p1, %p2;
	@%p3 bra 	$L__BB1_3;
	cvta.to.global.u64 	%rd3, %rd2;
	mul.wide.s32 	%rd4, %r9, 4;
	add.s64 	%rd1, %rd3, %rd4;
	ld.global.u32 	%r2, [%rd1];
	ld.global.u32 	%r3, [%rd1+4];
	setp.ge.s32 	%p4, %r2, %r3;
	@%p4 bra 	$L__BB1_3;
	st.global.u32 	[%rd1], %r3;
	st.global.u32 	[%rd1+4], %r2;
$L__BB1_3:
	ret;

}


// ===== COMPILED SASS (sm_100) =====

	.target	sm_100

	.elftype	@"ET_EXEC"


//--------------------- .note.nv.tkinfo           --------------------------
	.section	.note.nv.tkinfo,"",@"SHT_NOTE"
	.sectionflags	@"SHF_NOTE_NV_TKINFO"
	.tkinfo
        /*0018*/ 	.word	0x00000002
        /*0030*/ 	.string	""
        /*0030*/ 	.string	"ptxas"
        /*0030*/ 	.string	"Cuda compilation tools, release 13.0, V13.0.88"
        /*0030*/ 	.string	"Build cuda_13.0.r13.0/compiler.36424714_0"
        /*0030*/ 	.string	"-arch sm_100 -m 64 "



//--------------------- .note.nv.cuinfo           --------------------------
	.section	.note.nv.cuinfo,"",@"SHT_NOTE"
	.sectionflags	@"SHF_NOTE_NV_CUINFO"
        /*0018*/ 	.short	0x0002
        /*001a*/ 	.short	0x0064
        /*001c*/ 	.short	0x0082
	.zero		2


//--------------------- .nv.info                  --------------------------
	.section	.nv.info,"",@"SHT_CUDA_INFO"
	.align	4


	//----- nvinfo : EIATTR_REGCOUNT
	.align		4
        /*0000*/ 	.byte	0x04, 0x2f
        /*0002*/ 	.short	(.L_1 - .L_0)
	.align		4
.L_0:
        /*0004*/ 	.word	index@(_Z3oddPii)
        /*0008*/ 	.word	0x00000008


	//----- nvinfo : EIATTR_FRAME_SIZE
	.align		4
.L_1:
        /*000c*/ 	.byte	0x04, 0x11
        /*000e*/ 	.short	(.L_3 - .L_2)
	.align		4
.L_2:
        /*0010*/ 	.word	index@(_Z3oddPii)
        /*0014*/ 	.word	0x00000000


	//----- nvinfo : EIATTR_REGCOUNT
	.align		4
.L_3:
        /*0018*/ 	.byte	0x04, 0x2f
        /*001a*/ 	.short	(.L_5 - .L_4)
	.align		4
.L_4:
        /*001c*/ 	.word	index@(_Z4evenPii)
        /*0020*/ 	.word	0x00000008


	//----- nvinfo : EIATTR_FRAME_SIZE
	.align		4
.L_5:
        /*0024*/ 	.byte	0x04, 0x11
        /*0026*/ 	.short	(.L_7 - .L_6)
	.align		4
.L_6:
        /*0028*/ 	.word	index@(_Z4evenPii)
        /*002c*/ 	.word	0x00000000


	//----- nvinfo : EIATTR_MIN_STACK_SIZE
	.align		4
.L_7:
        /*0030*/ 	.byte	0x04, 0x12
        /*0032*/ 	.short	(.L_9 - .L_8)
	.align		4
.L_8:
        /*0034*/ 	.word	index@(_Z4evenPii)
        /*0038*/ 	.word	0x00000000


	//----- nvinfo : EIATTR_MIN_STACK_SIZE
	.align		4
.L_9:
        /*003c*/ 	.byte	0x04, 0x12
        /*003e*/ 	.short	(.L_11 - .L_10)
	.align		4
.L_10:
        /*0040*/ 	.word	index@(_Z3oddPii)
        /*0044*/ 	.word	0x00000000
.L_11:


//--------------------- .nv.compat                --------------------------
	.section	.nv.compat,"",@"SHT_CUDA_COMPAT_INFO"
	.align	4
        /*0000*/ 	.byte	0x02, 0x09, 0x00, 0x00, 0x02, 0x02, 0x01, 0x00, 0x02, 0x05, 0x05, 0x00, 0x03, 0x07, 0x01, 0x01
        /*0010*/ 	.byte	0x02, 0x03, 0x00, 0x00, 0x02, 0x06, 0x01, 0x00, 0x04, 0x0b, 0x08, 0x00, 0x09, 0x00, 0x00, 0x00
        /*0020*/ 	.byte	0x00, 0x00, 0x00, 0x00


//--------------------- .nv.info._Z4evenPii       --------------------------
	.section	.nv.info._Z4evenPii,"",@"SHT_CUDA_INFO"
	.sectionflags	@""
	.align	4


	//----- nvinfo : EIATTR_CUDA_API_VERSION
	.align		4
        /*0000*/ 	.byte	0x04, 0x37
        /*0002*/ 	.short	(.L_13 - .L_12)
.L_12:
        /*0004*/ 	.word	0x00000082


	//----- nvinfo : EIATTR_KPARAM_INFO
	.align		4
.L_13:
        /*0008*/ 	.byte	0x04, 0x17
        /*000a*/ 	.short	(.L_15 - .L_14)
.L_14:
        /*000c*/ 	.word	0x00000000
        /*0010*/ 	.short	0x0001
        /*0012*/ 	.short	0x0008
        /*0014*/ 	.byte	0x00, 0xf0, 0x11, 0x00


	//----- nvinfo : EIATTR_KPARAM_INFO
	.align		4
.L_15:
        /*0018*/ 	.byte	0x04, 0x17
        /*001a*/ 	.short	(.L_17 - .L_16)
.L_16:
        /*001c*/ 	.word	0x00000000
        /*0020*/ 	.short	0x0000
        /*0022*/ 	.short	0x0000
        /*0024*/ 	.byte	0x00, 0xf5, 0x21, 0x00


	//----- nvinfo : EIATTR_SPARSE_MMA_MASK
	.align		4
.L_17:
        /*0028*/ 	.byte	0x03, 0x50
        /*002a*/ 	.short	0x0000


	//----- nvinfo : EIATTR_MAXREG_COUNT
	.align		4
        /*002c*/ 	.byte	0x03, 0x1b
        /*002e*/ 	.short	0x00ff


	//----- nvinfo : EIATTR_MERCURY_ISA_VERSION
	.align		4
        /*0030*/ 	.byte	0x03, 0x5f
        /*0032*/ 	.short	0x0101


	//----- nvinfo : EIATTR_VRC_CTA_INIT_COUNT
	.align		4
        /*0034*/ 	.byte	0x02, 0x4a
	.zero		1
	.zero		1


	//----- nvinfo : EIATTR_EXIT_INSTR_OFFSETS
	.align		4
        /*0038*/ 	.byte	0x04, 0x1c
        /*003a*/ 	.short	(.L_19 - .L_18)


	//   ....[0]....
.L_18:
        /*003c*/ 	.word	0x000000a0


	//   ....[1]....
        /*0040*/ 	.word	0x00000110


	//   ....[2]....
        /*0044*/ 	.word	0x00000140


	//----- nvinfo : EIATTR_CBANK_PARAM_SIZE
	.align		4
.L_19:
        /*0048*/ 	.byte	0x03, 0x19
        /*004a*/ 	.short	0x000c


	//----- nvinfo : EIATTR_PARAM_CBANK
	.align		4
        /*004c*/ 	.byte	0x04, 0x0a
        /*004e*/ 	.short	(.L_21 - .L_20)
	.align		4
.L_20:
        /*0050*/ 	.word	index@(.nv.constant0._Z4evenPii)
        /*0054*/ 	.short	0x0380
        /*0056*/ 	.short	0x000c


	//----- nvinfo : EIATTR_SW_WAR
	.align		4
.L_21:
        /*0058*/ 	.byte	0x04, 0x36
        /*005a*/ 	.short	(.L_23 - .L_22)
.L_22:
        /*005c*/ 	.word	0x00000008
.L_23:


//--------------------- .nv.info._Z3oddPii        --------------------------
	.section	.nv.info._Z3oddPii,"",@"SHT_CUDA_INFO"
	.sectionflags	@""
	.align	4


	//----- nvinfo : EIATTR_CUDA_API_VERSION
	.align		4
        /*0000*/ 	.byte	0x04, 0x37
        /*0002*/ 	.short	(.L_25 - .L_24)
.L_24:
        /*0004*/ 	.word	0x00000082


	//----- nvinfo : EIATTR_KPARAM_INFO
	.align		4
.L_25:
        /*0008*/ 	.byte	0x04, 0x17
        /*000a*/ 	.short	(.L_27 - .L_26)
.L_26:
        /*000c*/ 	.word	0x00000000
        /*0010*/ 	.short	0x0001
        /*0012*/ 	.short	0x0008
        /*0014*/ 	.byte	0x00, 0xf0, 0x11, 0x00


	//----- nvinfo : EIATTR_KPARAM_INFO
	.align		4
.L_27:
        /*0018*/ 	.byte	0x04, 0x17
        /*001a*/ 	.short	(.L_29 - .L_28)
.L_28:
        /*001c*/ 	.word	0x00000000
        /*0020*/ 	.short	0x0000
        /*0022*/ 	.short	0x0000
        /*0024*/ 	.byte	0x00, 0xf5, 0x21, 0x00


	//----- nvinfo : EIATTR_SPARSE_MMA_MASK
	.align		4
.L_29:
        /*0028*/ 	.byte	0x03, 0x50
        /*002a*/ 	.short	0x0000


	//----- nvinfo : EIATTR_MAXREG_COUNT
	.align		4
        /*002c*/ 	.byte	0x03, 0x1b
        /*002e*/ 	.short	0x00ff


	//----- nvinfo : EIATTR_MERCURY_ISA_VERSION
	.align		4
        /*0030*/ 	.byte	0x03, 0x5f
        /*0032*/ 	.short	0x0101


	//----- nvinfo : EIATTR_VRC_CTA_INIT_COUNT
	.align		4
        /*0034*/ 	.byte	0x02, 0x4a
	.zero		1
	.zero		1


	//----- nvinfo : EIATTR_EXIT_INSTR_OFFSETS
	.align		4
        /*0038*/ 	.byte	0x04, 0x1c
        /*003a*/ 	.short	(.L_31 - .L_30)


	//   ....[0]....
.L_30:
        /*003c*/ 	.word	0x000000a0


	//   ....[1]....
        /*0040*/ 	.word	0x00000110


	//   ....[2]....
        /*0044*/ 	.word	0x00000140


	//----- nvinfo : EIATTR_CBANK_PARAM_SIZE
	.align		4
.L_31:
        /*0048*/ 	.byte	0x03, 0x19
        /*004a*/ 	.short	0x000c


	//----- nvinfo : EIATTR_PARAM_CBANK
	.align		4
        /*004c*/ 	.byte	0x04, 0x0a
        /*004e*/ 	.short	(.L_33 - .L_32)
	.align		4
.L_32:
        /*0050*/ 	.word	index@(.nv.constant0._Z3oddPii)
        /*0054*/ 	.short	0x0380
        /*0056*/ 	.short	0x000c


	//----- nvinfo : EIATTR_SW_WAR
	.align		4
.L_33:
        /*0058*/ 	.byte	0x04, 0x36
        /*005a*/ 	.short	(.L_35 - .L_34)
.L_34:
        /*005c*/ 	.word	0x00000008
.L_35:


//--------------------- .nv.callgraph             --------------------------
	.section	.nv.callgraph,"",@"SHT_CUDA_CALLGRAPH"
	.align	4
	.sectionentsize	8
	.align		4
        /*0000*/ 	.word	0x00000000
	.align		4
        /*0004*/ 	.word	0xffffffff
	.align		4
        /*0008*/ 	.word	0x00000000
	.align		4
        /*000c*/ 	.word	0xfffffffe
	.align		4
        /*0010*/ 	.word	0x00000000
	.align		4
        /*0014*/ 	.word	0xfffffffd
	.align		4
        /*0018*/ 	.word	0x00000000
	.align		4
        /*001c*/ 	.word	0xfffffffc


//--------------------- .text._Z4evenPii          --------------------------
	.section	.text._Z4evenPii,"ax",@progbits
	.align	128
        .global         _Z4evenPii
        .type           _Z4evenPii,@function
        .size           _Z4evenPii,(.L_x_2 - _Z4evenPii)
        .other          _Z4evenPii,@"STO_CUDA_ENTRY STV_DEFAULT"
_Z4evenPii:
.text._Z4evenPii:
[----:B------:R-:W-:Y:S01]  /*0000*/  LDC R1, c[0x0][0x37c] ;  /* 0x0000df00ff017b82 */ /* 0x000fe20000000800 */
[----:B------:R-:W0:Y:S01]  /*0010*/  S2R R5, SR_CTAID.X ;  /* 0x0000000000057919 */ /* 0x000e220000002500 */
[----:B------:R-:W1:Y:S01]  /*0020*/  LDCU UR4, c[0x0][0x388] ;  /* 0x00007100ff0477ac */ /* 0x000e620008000800 */
[----:B------:R-:W0:Y:S01]  /*0030*/  S2R R0, SR_TID.X ;  /* 0x0000000000007919 */ /* 0x000e220000002100 */
[----:B------:R-:W0:Y:S01]  /*0040*/  LDCU UR5, c[0x0][0x360] ;  /* 0x00006c00ff0577ac */ /* 0x000e220008000800 */
[----:B-1----:R-:W-:Y:S01]  /*0050*/  UIADD3 UR4, UPT, UPT, UR4, -0x1, URZ ;  /* 0xffffffff04047890 */ /* 0x002fe2000fffe0ff */
[----:B0-----:R-:W-:-:S05]  /*0060*/  IMAD R5, R5, UR5, R0 ;  /* 0x0000000505057c24 */ /* 0x001fca000f8e0200 */
[C---:B------:R-:W-:Y:S02]  /*0070*/  ISETP.GE.AND P0, PT, R5.reuse, UR4, PT ;  /* 0x0000000405007c0c */ /* 0x040fe4000bf06270 */
[----:B------:R-:W-:-:S04]  /*0080*/  LOP3.LUT R0, R5, 0x1, RZ, 0xc0, !PT ;  /* 0x0000000105007812 */ /* 0x000fc800078ec0ff */
[----:B------:R-:W-:-:S13]  /*0090*/  ISETP.EQ.U32.OR P0, PT, R0, 0x1, P0 ;  /* 0x000000010000780c */ /* 0x000fda0000702470 */
[----:B------:R-:W-:Y:S05]  /*00a0*/  @P0 EXIT ;  /* 0x000000000000094d */ /* 0x000fea0003800000 */
[----:B------:R-:W0:Y:S01]  /*00b0*/  LDC.64 R2, c[0x0][0x380] ;  /* 0x0000e000ff027b82 */ /* 0x000e220000000a00 */
[----:B------:R-:W1:Y:S01]  /*00c0*/  LDCU.64 UR4, c[0x0][0x358] ;  /* 0x00006b00ff0477ac */ /* 0x000e620008000a00 */
[----:B0-----:R-:W-:-:S05]  /*00d0*/  IMAD.WIDE R2, R5, 0x4, R2 ;  /* 0x0000000405027825 */ /* 0x001fca00078e0202 */
[----:B-1----:R-:W2:Y:S04]  /*00e0*/  LDG.E R5, desc[UR4][R2.64] ;  /* 0x0000000402057981 */ /* 0x002ea8000c1e1900 */
[----:B------:R-:W2:Y:S02]  /*00f0*/  LDG.E R0, desc[UR4][R2.64+0x4] ;  /* 0x0000040402007981 */ /* 0x000ea4000c1e1900 */
[----:B--2---:R-:W-:-:S13]  /*0100*/  ISETP.GE.AND P0, PT, R5, R0, PT ;  /* 0x000000000500720c */ /* 0x004fda0003f06270 */
[----:B------:R-:W-:Y:S05]  /*0110*/  @P0 EXIT ;  /* 0x000000000000094d */ /* 0x000fea0003800000 */
[----:B------:R-:W-:Y:S04]  /*0120*/  STG.E desc[UR4][R2.64], R0 ;  /* 0x0000000002007986 */ /* 0x000fe8000c101904 */
[----:B------:R-:W-:Y:S01]  /*0130*/  STG.E desc[UR4][R2.64+0x4], R5 ;  /* 0x0000040502007986 */ /* 0x000fe2000c101904 */
[----:B------:R-:W-:Y:S05]  /*0140*/  EXIT ;  /* 0x000000000000794d */ /* 0x000fea0003800000 */
.L_x_0:
[----:B------:R-:W-:-:S00]  /*0150*/  BRA `(.L_x_0) ;  /* 0xfffffffc00fc7947 */ /* 0x000fc0000383ffff */
[----:B------:R-:W-:-:S00]  /*0160*/  NOP ;  /* 0x0000000000007918 */ /* 0x000fc00000000000 */
        /* <DEDUP_REMOVED lines=9> */
.L_x_2:


//--------------------- .text._Z3oddPii           --------------------------
	.section	.text._Z3oddPii,"ax",@progbits
	.align	128
        .global         _Z3oddPii
        .type           _Z3oddPii,@function
        .size           _Z3oddPii,(.L_x_3 - _Z3oddPii)
        .other          _Z3oddPii,@"STO_CUDA_ENTRY STV_DEFAULT"
_Z3oddPii:
.text._Z3oddPii:
        /* <DEDUP_REMOVED lines=9> */
[----:B------:R-:W-:-:S13]  /*0090*/  ISETP.NE.U32.OR P0, PT, R0, 0x1, P0 ;  /* 0x000000010000780c */ /* 0x000fda0000705470 */
        /* <DEDUP_REMOVED lines=11> */
.L_x_1:
        /* <DEDUP_REMOVED lines=11> */
.L_x_3:


//--------------------- .nv.shared.reserved.0     --------------------------
	.section	.nv.shared.reserved.0,"aw",@nobits
	.weak		__nv_reservedSMEM_offset_0_alias
	.size		__nv_reservedSMEM_offset_0_alias, 0, 64
	.other		__nv_reservedSMEM_offset_0_alias,@"STO_CUDA_RESERVED_SHARED STV_DEFAULT"
__nv_reservedSMEM_offset_0_alias:
	.zero		0
	.zero		64


//--------------------- .nv.constant0._Z4evenPii  --------------------------
	.section	.nv.constant0._Z4evenPii,"a",@progbits
	.sectionflags	@""
	.align	4
.nv.constant0._Z4evenPii:
	.zero		908


//--------------------- .nv.constant0._Z3oddPii   --------------------------
	.section	.nv.constant0._Z3oddPii,"a",@progbits
	.sectionflags	@""
	.align	4
.nv.constant0._Z3oddPii:
	.zero		908


//--------------------- SYMBOLS --------------------------

	.type		.nv.reservedSmem.offset0,@object
	.size		.nv.reservedSmem.offset0,0x4
